	.headerflags	@"EF_CUDA_TEXMODE_UNIFIED EF_CUDA_64BIT_ADDRESS EF_CUDA_SM86 EF_CUDA_VIRTUAL_SM(EF_CUDA_SM86)"
	.elftype	@"ET_EXEC"


//--------------------- .nv.info                  --------------------------
	.section	.nv.info,"",@"SHT_CUDA_INFO"
	.align	4


	//----- nvinfo : EIATTR_REGCOUNT
	.align		4
        /*0000*/ 	.byte	0x04, 0x2f
        /*0002*/ 	.short	(.L_1 - .L_0)
	.align		4
.L_0:
        /*0004*/ 	.word	index@(triton_poi_fused_add_gelu_6)
        /*0008*/ 	.word	0x00000013


	//----- nvinfo : EIATTR_MIN_STACK_SIZE
	.align		4
.L_1:
        /*000c*/ 	.byte	0x04, 0x12
        /*000e*/ 	.short	(.L_3 - .L_2)
	.align		4
.L_2:
        /*0010*/ 	.word	index@(triton_poi_fused_add_gelu_6)
        /*0014*/ 	.word	0x00000000


	//----- nvinfo : EIATTR_FRAME_SIZE
	.align		4
.L_3:
        /*0018*/ 	.byte	0x04, 0x11
        /*001a*/ 	.short	(.L_5 - .L_4)
	.align		4
.L_4:
        /*001c*/ 	.word	index@(triton_poi_fused_add_gelu_6)
        /*0020*/ 	.word	0x00000000


	//----- nvinfo : EIATTR_MIN_STACK_SIZE
	.align		4
.L_5:
        /*0024*/ 	.byte	0x04, 0x12
        /*0026*/ 	.short	(.L_7 - .L_6)
	.align		4
.L_6:
        /*0028*/ 	.word	index@(triton_poi_fused_add_gelu_6)
        /*002c*/ 	.word	0x00000000
.L_7:


//--------------------- .nv.info.triton_poi_fused_add_gelu_6 --------------------------
	.section	.nv.info.triton_poi_fused_add_gelu_6,"",@"SHT_CUDA_INFO"
	.sectionflags	@""
	.align	4


	//----- nvinfo : EIATTR_CUDA_API_VERSION
	.align		4
        /*0000*/ 	.byte	0x04, 0x37
        /*0002*/ 	.short	(.L_9 - .L_8)
.L_8:
        /*0004*/ 	.word	0x0000007c


	//----- nvinfo : EIATTR_SW2861232_WAR
	.align		4
.L_9:
        /*0008*/ 	.byte	0x01, 0x35
	.zero		2


	//----- nvinfo : EIATTR_PARAM_CBANK
	.align		4
        /*000c*/ 	.byte	0x04, 0x0a
        /*000e*/ 	.short	(.L_11 - .L_10)
	.align		4
.L_10:
        /*0010*/ 	.word	index@(.nv.constant0.triton_poi_fused_add_gelu_6)
        /*0014*/ 	.short	0x0160
        /*0016*/ 	.short	0x0040


	//----- nvinfo : EIATTR_CBANK_PARAM_SIZE
	.align		4
.L_11:
        /*0018*/ 	.byte	0x03, 0x19
        /*001a*/ 	.short	0x0040


	//----- nvinfo : EIATTR_KPARAM_INFO
	.align		4
        /*001c*/ 	.byte	0x04, 0x17
        /*001e*/ 	.short	(.L_13 - .L_12)
.L_12:
        /*0020*/ 	.word	0x00000000
        /*0024*/ 	.short	0x0007
        /*0026*/ 	.short	0x0038
        /*0028*/ 	.byte	0x00, 0xf4, 0x21, 0x00


	//----- nvinfo : EIATTR_KPARAM_INFO
	.align		4
.L_13:
        /*002c*/ 	.byte	0x04, 0x17
        /*002e*/ 	.short	(.L_15 - .L_14)
.L_14:
        /*0030*/ 	.word	0x00000000
        /*0034*/ 	.short	0x0006
        /*0036*/ 	.short	0x0030
        /*0038*/ 	.byte	0x00, 0xf0, 0x11, 0x00


	//----- nvinfo : EIATTR_KPARAM_INFO
	.align		4
.L_15:
        /*003c*/ 	.byte	0x04, 0x17
        /*003e*/ 	.short	(.L_17 - .L_16)
.L_16:
        /*0040*/ 	.word	0x00000000
        /*0044*/ 	.short	0x0005
        /*0046*/ 	.short	0x0028
        /*0048*/ 	.byte	0x00, 0xf4, 0x21, 0x00


	//----- nvinfo : EIATTR_KPARAM_INFO
	.align		4
.L_17:
        /*004c*/ 	.byte	0x04, 0x17
        /*004e*/ 	.short	(.L_19 - .L_18)
.L_18:
        /*0050*/ 	.word	0x00000000
        /*0054*/ 	.short	0x0004
        /*0056*/ 	.short	0x0020
        /*0058*/ 	.byte	0x00, 0xf4, 0x21, 0x00


	//----- nvinfo : EIATTR_KPARAM_INFO
	.align		4
.L_19:
        /*005c*/ 	.byte	0x04, 0x17
        /*005e*/ 	.short	(.L_21 - .L_20)
.L_20:
        /*0060*/ 	.word	0x00000000
        /*0064*/ 	.short	0x0003
        /*0066*/ 	.short	0x0018
        /*0068*/ 	.byte	0x00, 0xf4, 0x21, 0x00


	//----- nvinfo : EIATTR_KPARAM_INFO
	.align		4
.L_21:
        /*006c*/ 	.byte	0x04, 0x17
        /*006e*/ 	.short	(.L_23 - .L_22)
.L_22:
        /*0070*/ 	.word	0x00000000
        /*0074*/ 	.short	0x0002
        /*0076*/ 	.short	0x0010
        /*0078*/ 	.byte	0x00, 0xf4, 0x21, 0x00


	//----- nvinfo : EIATTR_KPARAM_INFO
	.align		4
.L_23:
        /*007c*/ 	.byte	0x04, 0x17
        /*007e*/ 	.short	(.L_25 - .L_24)
.L_24:
        /*0080*/ 	.word	0x00000000
        /*0084*/ 	.short	0x0001
        /*0086*/ 	.short	0x0008
        /*0088*/ 	.byte	0x00, 0xf4, 0x21, 0x00


	//----- nvinfo : EIATTR_KPARAM_INFO
	.align		4
.L_25:
        /*008c*/ 	.byte	0x04, 0x17
        /*008e*/ 	.short	(.L_27 - .L_26)
.L_26:
        /*0090*/ 	.word	0x00000000
        /*0094*/ 	.short	0x0000
        /*0096*/ 	.short	0x0000
        /*0098*/ 	.byte	0x00, 0xf4, 0x21, 0x00


	//----- nvinfo : EIATTR_MAXREG_COUNT
	.align		4
.L_27:
        /*009c*/ 	.byte	0x03, 0x1b
        /*009e*/ 	.short	0x00ff


	//----- nvinfo : EIATTR_EXIT_INSTR_OFFSETS
	.align		4
        /*00a0*/ 	.byte	0x04, 0x1c
        /*00a2*/ 	.short	(.L_29 - .L_28)


	//   ....[0]....
.L_28:
        /*00a4*/ 	.word	0x000004f0


	//----- nvinfo : EIATTR_REQNTID
	.align		4
.L_29:
        /*00a8*/ 	.byte	0x04, 0x10
        /*00aa*/ 	.short	(.L_31 - .L_30)
.L_30:
        /*00ac*/ 	.word	0x00000100
        /*00b0*/ 	.word	0x00000001
        /*00b4*/ 	.word	0x00000001
.L_31:


//--------------------- .nv.callgraph             --------------------------
	.section	.nv.callgraph,"",@"SHT_CUDA_CALLGRAPH"
	.align	4
	.sectionentsize	8
	.align		4
        /*0000*/ 	.word	0x00000000
	.align		4
        /*0004*/ 	.word	0xffffffff
	.align		4
        /*0008*/ 	.word	0x00000000
	.align		4
        /*000c*/ 	.word	0xfffffffe
	.align		4
        /*0010*/ 	.word	0x00000000
	.align		4
        /*0014*/ 	.word	0xfffffffd
	.align		4
        /*0018*/ 	.word	0x00000000
	.align		4
        /*001c*/ 	.word	0xfffffffc


//--------------------- .nv.rel.action            --------------------------
	.section	.nv.rel.action,"",@"SHT_CUDA_RELOCINFO"
	.align	8
	.sectionentsize	8
        /*0000*/ 	.byte	0x73, 0x00, 0x00, 0x00, 0x00, 0x00, 0x00, 0x00, 0x00, 0x00, 0x00, 0x11, 0x25, 0x00, 0x05, 0x36


//--------------------- .nv.constant0.triton_poi_fused_add_gelu_6 --------------------------
	.section	.nv.constant0.triton_poi_fused_add_gelu_6,"a",@progbits
	.sectionflags	@""
	.align	4
.nv.constant0.triton_poi_fused_add_gelu_6:
	.zero		416


//--------------------- .text.triton_poi_fused_add_gelu_6 --------------------------
	.section	.text.triton_poi_fused_add_gelu_6,"ax",@progbits
	.sectioninfo	@"SHI_REGISTERS=19"
	.align	128
        .global         triton_poi_fused_add_gelu_6
        .type           triton_poi_fused_add_gelu_6,@function
        .size           triton_poi_fused_add_gelu_6,(.L_x_1 - triton_poi_fused_add_gelu_6)
        .other          triton_poi_fused_add_gelu_6,@"STO_CUDA_ENTRY STV_DEFAULT"
triton_poi_fused_add_gelu_6:
.text.triton_poi_fused_add_gelu_6:
[----:B------:R-:W-:Y:S02]  /*0000*/  IMAD.MOV.U32 R1, RZ, RZ, c[0x0][0x28] ;  /* 0x00000a00ff017624 */ /* 0x000fe400078e00ff */
[----:B------:R-:W0:Y:S01]  /*0010*/  S2R R0, SR_TID.X ;  /* 0x0000000000007919 */ /* 0x000e220000002100 */
[----:B------:R-:W-:Y:S01]  /*0020*/  MOV R9, 0x2 ;  /* 0x0000000200097802 */ /* 0x000fe20000000f00 */
[----:B------:R-:W-:Y:S02]  /*0030*/  ULDC.64 UR4, c[0x0][0x118] ;  /* 0x0000460000047ab9 */ /* 0x000fe40000000a00 */
[----:B------:R-:W1:Y:S01]  /*0040*/  S2R R3, SR_CTAID.X ;  /* 0x0000000000037919 */ /* 0x000e620000002500 */
[----:B0-----:R-:W-:-:S05]  /*0050*/  IMAD.SHL.U32 R0, R0, 0x4, RZ ;  /* 0x0000000400007824 */ /* 0x001fca00078e00ff */
[----:B------:R-:W-:-:S05]  /*0060*/  LOP3.LUT R0, R0, 0x3fc, RZ, 0xc0, !PT ;  /* 0x000003fc00007812 */ /* 0x000fca00078ec0ff */
[----:B-1----:R-:W-:-:S04]  /*0070*/  IMAD R0, R3, 0x400, R0 ;  /* 0x0000040003007824 */ /* 0x002fc800078e0200 */
[----:B------:R-:W-:-:S05]  /*0080*/  IMAD.HI R2, R0, 0x2aaaaaab, RZ ;  /* 0x2aaaaaab00027827 */ /* 0x000fca00078e02ff */
[----:B------:R-:W-:-:S04]  /*0090*/  SHF.R.U32.HI R3, RZ, 0x1f, R2 ;  /* 0x0000001fff037819 */ /* 0x000fc80000011602 */
[----:B------:R-:W-:-:S05]  /*00a0*/  LEA.HI.SX32 R7, R2, R3, 0x15 ;  /* 0x0000000302077211 */ /* 0x000fca00078faaff */
[----:B------:R-:W-:-:S06]  /*00b0*/  IMAD.WIDE R12, R7, R9, c[0x0][0x168] ;  /* 0x00005a00070c7625 */ /* 0x000fcc00078e0209 */
[----:B------:R-:W2:Y:S01]  /*00c0*/  LDG.E.EL.U16 R12, [R12.64] ;  /* 0x000000040c0c7981 */ /* 0x000ea2000c2e1500 */
[----:B------:R-:W-:-:S06]  /*00d0*/  IMAD.WIDE R14, R7, R9, c[0x0][0x170] ;  /* 0x00005c00070e7625 */ /* 0x000fcc00078e0209 */
[----:B------:R-:W3:Y:S01]  /*00e0*/  LDG.E.EL.U16 R14, [R14.64] ;  /* 0x000000040e0e7981 */ /* 0x000ee2000c2e1500 */
[----:B------:R-:W-:Y:S02]  /*00f0*/  IMAD.MOV.U32 R3, RZ, RZ, 0x4 ;  /* 0x00000004ff037424 */ /* 0x000fe400078e00ff */
[----:B------:R-:W-:Y:S02]  /*0100*/  IMAD R8, R7, -0x3000, R0 ;  /* 0xffffd00007087824 */ /* 0x000fe400078e0200 */
[----:B------:R-:W-:-:S04]  /*0110*/  IMAD.WIDE R4, R0, R3, c[0x0][0x160] ;  /* 0x0000580000047625 */ /* 0x000fc800078e0203 */
[CC--:B------:R-:W-:Y:S02]  /*0120*/  IMAD.WIDE R10, R8.reuse, R9.reuse, c[0x0][0x178] ;  /* 0x00005e00080a7625 */ /* 0x0c0fe400078e0209 */
[----:B------:R-:W4:Y:S02]  /*0130*/  LDG.E.128 R4, [R4.64] ;  /* 0x0000000404047981 */ /* 0x000f24000c1e1d00 */
[----:B------:R-:W-:Y:S02]  /*0140*/  IMAD.WIDE R8, R8, R9, c[0x0][0x180] ;  /* 0x0000600008087625 */ /* 0x000fe400078e0209 */
[----:B------:R-:W5:Y:S04]  /*0150*/  LDG.E.EL.64 R10, [R10.64] ;  /* 0x000000040a0a7981 */ /* 0x000f68000c2e1b00 */
[----:B------:R-:W5:Y:S01]  /*0160*/  LDG.E.EL.64 R8, [R8.64] ;  /* 0x0000000408087981 */ /* 0x000f62000c2e1b00 */
[----:B--2---:R-:W-:-:S05]  /*0170*/  IMAD.U32 R2, R12, 0x10000, RZ ;  /* 0x000100000c027824 */ /* 0x004fca00078e00ff */
[----:B------:R-:W-:Y:S02]  /*0180*/  FSETP.GE.AND P0, PT, R2, RZ, PT ;  /* 0x000000ff0200720b */ /* 0x000fe40003f06000 */
[----:B---3--:R-:W-:Y:S02]  /*0190*/  SHF.L.U32 R15, R14, 0x10, RZ ;  /* 0x000000100e0f7819 */ /* 0x008fe400000006ff */
[----:B------:R-:W-:Y:S02]  /*01a0*/  SEL R13, R12, RZ, !P0 ;  /* 0x000000ff0c0d7207 */ /* 0x000fe40004000000 */
[----:B------:R-:W-:Y:S02]  /*01b0*/  FSETP.GTU.AND P2, PT, R15, RZ, PT ;  /* 0x000000ff0f00720b */ /* 0x000fe40003f4c000 */
[----:B------:R-:W-:Y:S01]  /*01c0*/  FSETP.GE.AND P0, PT, R2, RZ, PT ;  /* 0x000000ff0200720b */ /* 0x000fe20003f06000 */
[----:B------:R-:W-:Y:S01]  /*01d0*/  IMAD.U32 R13, R13, 0x10000, RZ ;  /* 0x000100000d0d7824 */ /* 0x000fe200078e00ff */
[----:B------:R-:W-:-:S02]  /*01e0*/  SEL R2, R14, RZ, P2 ;  /* 0x000000ff0e027207 */ /* 0x000fc40001000000 */
[----:B------:R-:W-:Y:S01]  /*01f0*/  SEL R12, R12, RZ, !P0 ;  /* 0x000000ff0c0c7207 */ /* 0x000fe20004000000 */
[----:B------:R-:W-:Y:S01]  /*0200*/  FADD R13, RZ, -R13 ;  /* 0x8000000dff0d7221 */ /* 0x000fe20000000000 */
[----:B------:R-:W-:Y:S01]  /*0210*/  FSETP.GTU.AND P0, PT, R15, RZ, PT ;  /* 0x000000ff0f00720b */ /* 0x000fe20003f0c000 */
[----:B------:R-:W-:Y:S01]  /*0220*/  IMAD.U32 R2, R2, 0x10000, RZ ;  /* 0x0001000002027824 */ /* 0x000fe200078e00ff */
[----:B----4-:R-:W-:Y:S01]  /*0230*/  I2FP.F32.S32 R4, R4 ;  /* 0x0000000400047245 */ /* 0x010fe20000201400 */
[----:B------:R-:W-:Y:S01]  /*0240*/  IMAD.U32 R12, R12, 0x10000, RZ ;  /* 0x000100000c0c7824 */ /* 0x000fe200078e00ff */
[C---:B------:R-:W-:Y:S02]  /*0250*/  FSETP.NAN.AND P1, PT, R13.reuse, R13, PT ;  /* 0x0000000d0d00720b */ /* 0x040fe40003f28000 */
[----:B------:R-:W-:Y:S01]  /*0260*/  FSETP.GT.AND P2, PT, R13, R2, PT ;  /* 0x000000020d00720b */ /* 0x000fe20003f44000 */
[----:B------:R-:W-:Y:S01]  /*0270*/  FADD R12, RZ, -R12 ;  /* 0x8000000cff0c7221 */ /* 0x000fe20000000000 */
[----:B------:R-:W-:-:S02]  /*0280*/  SEL R14, R14, RZ, P0 ;  /* 0x000000ff0e0e7207 */ /* 0x000fc40000000000 */
[----:B------:R-:W-:-:S07]  /*0290*/  I2FP.F32.S32 R6, R6 ;  /* 0x0000000600067245 */ /* 0x000fce0000201400 */
[----:B------:R-:W-:Y:S02]  /*02a0*/  @!P1 FSEL R13, R13, R2, P2 ;  /* 0x000000020d0d9208 */ /* 0x000fe40001000000 */
[----:B------:R-:W-:Y:S02]  /*02b0*/  FSETP.NAN.AND P1, PT, R12, R12, PT ;  /* 0x0000000c0c00720b */ /* 0x000fe40003f28000 */
[----:B-----5:R-:W-:Y:S01]  /*02c0*/  PRMT R2, R10, 0x7632, R2 ;  /* 0x000076320a027816 */ /* 0x020fe20000000002 */
[----:B------:R-:W-:Y:S01]  /*02d0*/  FMUL R15, R13, 0.0078740157186985015869 ;  /* 0x3c0102040d0f7820 */ /* 0x000fe20000400000 */
[----:B------:R-:W-:Y:S01]  /*02e0*/  IMAD.U32 R13, R14, 0x10000, RZ ;  /* 0x000100000e0d7824 */ /* 0x000fe200078e00ff */
[----:B------:R-:W-:Y:S02]  /*02f0*/  SHF.L.U32 R10, R10, 0x10, RZ ;  /* 0x000000100a0a7819 */ /* 0x000fe400000006ff */
[----:B------:R-:W-:Y:S01]  /*0300*/  IMAD.U32 R2, R2, 0x10000, RZ ;  /* 0x0001000002027824 */ /* 0x000fe200078e00ff */
[----:B------:R-:W-:-:S02]  /*0310*/  FSETP.GT.AND P0, PT, R15, 9.9999997473787516356e-06, PT ;  /* 0x3727c5ac0f00780b */ /* 0x000fc40003f04000 */
[----:B------:R-:W-:-:S04]  /*0320*/  FSETP.GT.AND P2, PT, R12, R13, PT ;  /* 0x0000000d0c00720b */ /* 0x000fc80003f44000 */
[----:B------:R-:W-:Y:S02]  /*0330*/  @!P1 FSEL R12, R12, R13, P2 ;  /* 0x0000000d0c0c9208 */ /* 0x000fe40001000000 */
[C---:B------:R-:W-:Y:S02]  /*0340*/  FSETP.NAN.AND P1, PT, R15.reuse, R15, PT ;  /* 0x0000000f0f00720b */ /* 0x040fe40003f28000 */
[----:B------:R-:W-:Y:S01]  /*0350*/  I2FP.F32.S32 R13, R7 ;  /* 0x00000007000d7245 */ /* 0x000fe20000201400 */
[----:B------:R-:W-:Y:S01]  /*0360*/  FMUL R14, R12, 0.0078740157186985015869 ;  /* 0x3c0102040c0e7820 */ /* 0x000fe20000400000 */
[----:B------:R-:W-:Y:S02]  /*0370*/  I2FP.F32.S32 R12, R5 ;  /* 0x00000005000c7245 */ /* 0x000fe40000201400 */
[----:B------:R-:W-:Y:S02]  /*0380*/  @!P0 FSEL R15, R15, 9.9999997473787516356e-06, P1 ;  /* 0x3727c5ac0f0f8808 */ /* 0x000fe40000800000 */
[----:B------:R-:W-:-:S02]  /*0390*/  FSETP.GT.AND P0, PT, R14, 9.9999997473787516356e-06, PT ;  /* 0x3727c5ac0e00780b */ /* 0x000fc40003f04000 */
[----:B------:R-:W-:Y:S01]  /*03a0*/  FSETP.NAN.AND P1, PT, R14, R14, PT ;  /* 0x0000000e0e00720b */ /* 0x000fe20003f28000 */
[-C--:B------:R-:W-:Y:S01]  /*03b0*/  FMUL R16, R4, R15.reuse ;  /* 0x0000000f04107220 */ /* 0x080fe20000400000 */
[----:B------:R-:W-:Y:S01]  /*03c0*/  FMUL R15, R6, R15 ;  /* 0x0000000f060f7220 */ /* 0x000fe20000400000 */
[C---:B------:R-:W-:Y:S01]  /*03d0*/  PRMT R4, R11.reuse, 0x7632, R4 ;  /* 0x000076320b047816 */ /* 0x040fe20000000004 */
[----:B------:R-:W-:Y:S01]  /*03e0*/  IMAD.U32 R6, R11, 0x10000, RZ ;  /* 0x000100000b067824 */ /* 0x000fe200078e00ff */
[C---:B------:R-:W-:Y:S01]  /*03f0*/  PRMT R5, R8.reuse, 0x7632, R5 ;  /* 0x0000763208057816 */ /* 0x040fe20000000005 */
[----:B------:R-:W-:Y:S01]  /*0400*/  IMAD.U32 R11, R8, 0x10000, RZ ;  /* 0x00010000080b7824 */ /* 0x000fe200078e00ff */
[----:B------:R-:W-:Y:S01]  /*0410*/  PRMT R8, R9, 0x7632, R8 ;  /* 0x0000763209087816 */ /* 0x000fe20000000008 */
[----:B------:R-:W-:Y:S01]  /*0420*/  IMAD.U32 R7, R4, 0x10000, RZ ;  /* 0x0001000004077824 */ /* 0x000fe200078e00ff */
[----:B------:R-:W-:Y:S01]  /*0430*/  SHF.L.U32 R5, R5, 0x10, RZ ;  /* 0x0000001005057819 */ /* 0x000fe200000006ff */
[----:B------:R-:W-:Y:S01]  /*0440*/  FFMA R4, R10, R16, R11 ;  /* 0x000000100a047223 */ /* 0x000fe2000000000b */
[----:B------:R-:W-:Y:S01]  /*0450*/  @!P0 FSEL R14, R14, 9.9999997473787516356e-06, P1 ;  /* 0x3727c5ac0e0e8808 */ /* 0x000fe20000800000 */
[----:B------:R-:W-:Y:S01]  /*0460*/  IMAD.U32 R8, R8, 0x10000, RZ ;  /* 0x0001000008087824 */ /* 0x000fe200078e00ff */
[----:B------:R-:W-:-:S03]  /*0470*/  SHF.L.U32 R9, R9, 0x10, RZ ;  /* 0x0000001009097819 */ /* 0x000fc600000006ff */
[-C--:B------:R-:W-:Y:S01]  /*0480*/  FMUL R12, R12, R14.reuse ;  /* 0x0000000e0c0c7220 */ /* 0x080fe20000400000 */
[----:B------:R-:W-:Y:S01]  /*0490*/  FMUL R13, R13, R14 ;  /* 0x0000000e0d0d7220 */ /* 0x000fe20000400000 */
[----:B------:R-:W-:Y:S02]  /*04a0*/  FFMA R6, R6, R15, R9 ;  /* 0x0000000f06067223 */ /* 0x000fe40000000009 */
[----:B------:R-:W-:Y:S01]  /*04b0*/  FFMA R5, R2, R12, R5 ;  /* 0x0000000c02057223 */ /* 0x000fe20000000005 */
[----:B------:R-:W-:Y:S01]  /*04c0*/  FFMA R7, R7, R13, R8 ;  /* 0x0000000d07077223 */ /* 0x000fe20000000008 */
[----:B------:R-:W-:-:S05]  /*04d0*/  IMAD.WIDE R2, R0, R3, c[0x0][0x188] ;  /* 0x0000620000027625 */ /* 0x000fca00078e0203 */
[----:B------:R-:W-:Y:S01]  /*04e0*/  STG.E.128 [R2.64], R4 ;  /* 0x0000000402007986 */ /* 0x000fe2000c101d04 */
[----:B------:R-:W-:Y:S05]  /*04f0*/  EXIT ;  /* 0x000000000000794d */ /* 0x000fea0003800000 */
.L_x_0:
[----:B------:R-:W-:-:S00]  /*0500*/  BRA `(.L_x_0) ;  /* 0xfffffff000007947 */ /* 0x000fc0000383ffff */
[----:B------:R-:W-:-:S00]  /*0510*/  NOP ;  /* 0x0000000000007918 */ /* 0x000fc00000000000 */
        /* <DEDUP_REMOVED lines=14> */
.L_x_1:
